//
// Generated by NVIDIA NVVM Compiler
//
// Compiler Build ID: CL-36424714
// Cuda compilation tools, release 13.0, V13.0.88
// Based on NVVM 20.0.0
//

.version 9.0
.target sm_100
.address_size 64

	// .globl	_Z11gpuRandFuncPfjjj

.visible .entry _Z11gpuRandFuncPfjjj(
	.param .u64 .ptr .align 1 _Z11gpuRandFuncPfjjj_param_0,
	.param .u32 _Z11gpuRandFuncPfjjj_param_1,
	.param .u32 _Z11gpuRandFuncPfjjj_param_2,
	.param .u32 _Z11gpuRandFuncPfjjj_param_3
)
{
	.reg .pred 	%p<2>;
	.reg .b32 	%r<12>;
	.reg .b32 	%f<3>;
	.reg .b64 	%rd<5>;

	ld.param.u64 	%rd1, [_Z11gpuRandFuncPfjjj_param_0];
	ld.param.u32 	%r4, [_Z11gpuRandFuncPfjjj_param_1];
	ld.param.u32 	%r2, [_Z11gpuRandFuncPfjjj_param_2];
	ld.param.u32 	%r3, [_Z11gpuRandFuncPfjjj_param_3];
	mov.u32 	%r5, %ctaid.x;
	mov.u32 	%r6, %ntid.x;
	mov.u32 	%r7, %tid.x;
	mad.lo.s32 	%r1, %r5, %r6, %r7;
	setp.ge.u32 	%p1, %r1, %r4;
	@%p1 bra 	$L__BB0_2;
	cvta.to.global.u64 	%rd2, %rd1;
	xor.b32  	%r8, %r2, %r1;
	mul.lo.s32 	%r9, %r8, -1161462473;
	xor.b32  	%r10, %r9, %r3;
	mul.lo.s32 	%r11, %r10, 620128969;
	cvt.rn.f32.s32 	%f1, %r11;
	mul.f32 	%f2, %f1, 0f30000000;
	mul.wide.u32 	%rd3, %r1, 4;
	add.s64 	%rd4, %rd2, %rd3;
	st.global.f32 	[%rd4], %f2;
$L__BB0_2:
	ret;

}
	// .globl	_Z4yessv
.visible .entry _Z4yessv()
{


	ret;

}


// ===== COMPILED SASS (sm_100) =====

	.target	sm_100

	.elftype	@"ET_EXEC"


//--------------------- .note.nv.tkinfo           --------------------------
	.section	.note.nv.tkinfo,"",@"SHT_NOTE"
	.sectionflags	@"SHF_NOTE_NV_TKINFO"
	.tkinfo
        /*0018*/ 	.word	0x00000002
        /*0030*/ 	.string	""
        /*0030*/ 	.string	"ptxas"
        /*0030*/ 	.string	"Cuda compilation tools, release 13.0, V13.0.88"
        /*0030*/ 	.string	"Build cuda_13.0.r13.0/compiler.36424714_0"
        /*0030*/ 	.string	"-arch sm_100 -m 64 "



//--------------------- .note.nv.cuinfo           --------------------------
	.section	.note.nv.cuinfo,"",@"SHT_NOTE"
	.sectionflags	@"SHF_NOTE_NV_CUINFO"
        /*0018*/ 	.short	0x0002
        /*001a*/ 	.short	0x0064
        /*001c*/ 	.short	0x0082
	.zero		2


//--------------------- .nv.info                  --------------------------
	.section	.nv.info,"",@"SHT_CUDA_INFO"
	.align	4


	//----- nvinfo : EIATTR_REGCOUNT
	.align		4
        /*0000*/ 	.byte	0x04, 0x2f
        /*0002*/ 	.short	(.L_1 - .L_0)
	.align		4
.L_0:
        /*0004*/ 	.word	index@(_Z11gpuRandFuncPfjjj)
        /*0008*/ 	.word	0x00000008


	//----- nvinfo : EIATTR_FRAME_SIZE
	.align		4
.L_1:
        /*000c*/ 	.byte	0x04, 0x11
        /*000e*/ 	.short	(.L_3 - .L_2)
	.align		4
.L_2:
        /*0010*/ 	.word	index@(_Z11gpuRandFuncPfjjj)
        /*0014*/ 	.word	0x00000000


	//----- nvinfo : EIATTR_REGCOUNT
	.align		4
.L_3:
        /*0018*/ 	.byte	0x04, 0x2f
        /*001a*/ 	.short	(.L_5 - .L_4)
	.align		4
.L_4:
        /*001c*/ 	.word	index@(_Z4yessv)
        /*0020*/ 	.word	0x00000004


	//----- nvinfo : EIATTR_FRAME_SIZE
	.align		4
.L_5:
        /*0024*/ 	.byte	0x04, 0x11
        /*0026*/ 	.short	(.L_7 - .L_6)
	.align		4
.L_6:
        /*0028*/ 	.word	index@(_Z4yessv)
        /*002c*/ 	.word	0x00000000


	//----- nvinfo : EIATTR_MIN_STACK_SIZE
	.align		4
.L_7:
        /*0030*/ 	.byte	0x04, 0x12
        /*0032*/ 	.short	(.L_9 - .L_8)
	.align		4
.L_8:
        /*0034*/ 	.word	index@(_Z4yessv)
        /*0038*/ 	.word	0x00000000


	//----- nvinfo : EIATTR_MIN_STACK_SIZE
	.align		4
.L_9:
        /*003c*/ 	.byte	0x04, 0x12
        /*003e*/ 	.short	(.L_11 - .L_10)
	.align		4
.L_10:
        /*0040*/ 	.word	index@(_Z11gpuRandFuncPfjjj)
        /*0044*/ 	.word	0x00000000
.L_11:


//--------------------- .nv.compat                --------------------------
	.section	.nv.compat,"",@"SHT_CUDA_COMPAT_INFO"
	.align	4
        /*0000*/ 	.byte	0x02, 0x09, 0x00, 0x00, 0x02, 0x02, 0x01, 0x00, 0x02, 0x05, 0x05, 0x00, 0x03, 0x07, 0x01, 0x01
        /*0010*/ 	.byte	0x02, 0x03, 0x00, 0x00, 0x02, 0x06, 0x01, 0x00, 0x04, 0x0b, 0x08, 0x00, 0x09, 0x00, 0x00, 0x00
        /*0020*/ 	.byte	0x00, 0x00, 0x00, 0x00


//--------------------- .nv.info._Z4yessv         --------------------------
	.section	.nv.info._Z4yessv,"",@"SHT_CUDA_INFO"
	.sectionflags	@""
	.align	4


	//----- nvinfo : EIATTR_CUDA_API_VERSION
	.align		4
        /*0000*/ 	.byte	0x04, 0x37
        /*0002*/ 	.short	(.L_13 - .L_12)
.L_12:
        /*0004*/ 	.word	0x00000082


	//----- nvinfo : EIATTR_SPARSE_MMA_MASK
	.align		4
.L_13:
        /*0008*/ 	.byte	0x03, 0x50
        /*000a*/ 	.short	0x0000


	//----- nvinfo : EIATTR_MAXREG_COUNT
	.align		4
        /*000c*/ 	.byte	0x03, 0x1b
        /*000e*/ 	.short	0x00ff


	//----- nvinfo : EIATTR_MERCURY_ISA_VERSION
	.align		4
        /*0010*/ 	.byte	0x03, 0x5f
        /*0012*/ 	.short	0x0101


	//----- nvinfo : EIATTR_VRC_CTA_INIT_COUNT
	.align		4
        /*0014*/ 	.byte	0x02, 0x4a
	.zero		1
	.zero		1


	//----- nvinfo : EIATTR_EXIT_INSTR_OFFSETS
	.align		4
        /*0018*/ 	.byte	0x04, 0x1c
        /*001a*/ 	.short	(.L_15 - .L_14)


	//   ....[0]....
.L_14:
        /*001c*/ 	.word	0x00000010


	//----- nvinfo : EIATTR_SW_WAR
	.align		4
.L_15:
        /*0020*/ 	.byte	0x04, 0x36
        /*0022*/ 	.short	(.L_17 - .L_16)
.L_16:
        /*0024*/ 	.word	0x00000008
.L_17:


//--------------------- .nv.info._Z11gpuRandFuncPfjjj --------------------------
	.section	.nv.info._Z11gpuRandFuncPfjjj,"",@"SHT_CUDA_INFO"
	.sectionflags	@""
	.align	4


	//----- nvinfo : EIATTR_CUDA_API_VERSION
	.align		4
        /*0000*/ 	.byte	0x04, 0x37
        /*0002*/ 	.short	(.L_19 - .L_18)
.L_18:
        /*0004*/ 	.word	0x00000082


	//----- nvinfo : EIATTR_KPARAM_INFO
	.align		4
.L_19:
        /*0008*/ 	.byte	0x04, 0x17
        /*000a*/ 	.short	(.L_21 - .L_20)
.L_20:
        /*000c*/ 	.word	0x00000000
        /*0010*/ 	.short	0x0003
        /*0012*/ 	.short	0x0010
        /*0014*/ 	.byte	0x00, 0xf0, 0x11, 0x00


	//----- nvinfo : EIATTR_KPARAM_INFO
	.align		4
.L_21:
        /*0018*/ 	.byte	0x04, 0x17
        /*001a*/ 	.short	(.L_23 - .L_22)
.L_22:
        /*001c*/ 	.word	0x00000000
        /*0020*/ 	.short	0x0002
        /*0022*/ 	.short	0x000c
        /*0024*/ 	.byte	0x00, 0xf0, 0x11, 0x00


	//----- nvinfo : EIATTR_KPARAM_INFO
	.align		4
.L_23:
        /*0028*/ 	.byte	0x04, 0x17
        /*002a*/ 	.short	(.L_25 - .L_24)
.L_24:
        /*002c*/ 	.word	0x00000000
        /*0030*/ 	.short	0x0001
        /*0032*/ 	.short	0x0008
        /*0034*/ 	.byte	0x00, 0xf0, 0x11, 0x00


	//----- nvinfo : EIATTR_KPARAM_INFO
	.align		4
.L_25:
        /*0038*/ 	.byte	0x04, 0x17
        /*003a*/ 	.short	(.L_27 - .L_26)
.L_26:
        /*003c*/ 	.word	0x00000000
        /*0040*/ 	.short	0x0000
        /*0042*/ 	.short	0x0000
        /*0044*/ 	.byte	0x00, 0xf5, 0x21, 0x00


	//----- nvinfo : EIATTR_SPARSE_MMA_MASK
	.align		4
.L_27:
        /*0048*/ 	.byte	0x03, 0x50
        /*004a*/ 	.short	0x0000


	//----- nvinfo : EIATTR_MAXREG_COUNT
	.align		4
        /*004c*/ 	.byte	0x03, 0x1b
        /*004e*/ 	.short	0x00ff


	//----- nvinfo : EIATTR_MERCURY_ISA_VERSION
	.align		4
        /*0050*/ 	.byte	0x03, 0x5f
        /*0052*/ 	.short	0x0101


	//----- nvinfo : EIATTR_VRC_CTA_INIT_COUNT
	.align		4
        /*0054*/ 	.byte	0x02, 0x4a
	.zero		1
	.zero		1


	//----- nvinfo : EIATTR_EXIT_INSTR_OFFSETS
	.align		4
        /*0058*/ 	.byte	0x04, 0x1c
        /*005a*/ 	.short	(.L_29 - .L_28)


	//   ....[0]....
.L_28:
        /*005c*/ 	.word	0x00000070


	//   ....[1]....
        /*0060*/ 	.word	0x00000140


	//----- nvinfo : EIATTR_CBANK_PARAM_SIZE
	.align		4
.L_29:
        /*0064*/ 	.byte	0x03, 0x19
        /*0066*/ 	.short	0x0014


	//----- nvinfo : EIATTR_PARAM_CBANK
	.align		4
        /*0068*/ 	.byte	0x04, 0x0a
        /*006a*/ 	.short	(.L_31 - .L_30)
	.align		4
.L_30:
        /*006c*/ 	.word	index@(.nv.constant0._Z11gpuRandFuncPfjjj)
        /*0070*/ 	.short	0x0380
        /*0072*/ 	.short	0x0014


	//----- nvinfo : EIATTR_SW_WAR
	.align		4
.L_31:
        /*0074*/ 	.byte	0x04, 0x36
        /*0076*/ 	.short	(.L_33 - .L_32)
.L_32:
        /*0078*/ 	.word	0x00000008
.L_33:


//--------------------- .nv.callgraph             --------------------------
	.section	.nv.callgraph,"",@"SHT_CUDA_CALLGRAPH"
	.align	4
	.sectionentsize	8
	.align		4
        /*0000*/ 	.word	0x00000000
	.align		4
        /*0004*/ 	.word	0xffffffff
	.align		4
        /*0008*/ 	.word	0x00000000
	.align		4
        /*000c*/ 	.word	0xfffffffe
	.align		4
        /*0010*/ 	.word	0x00000000
	.align		4
        /*0014*/ 	.word	0xfffffffd
	.align		4
        /*0018*/ 	.word	0x00000000
	.align		4
        /*001c*/ 	.word	0xfffffffc


//--------------------- .text._Z4yessv            --------------------------
	.section	.text._Z4yessv,"ax",@progbits
	.align	128
        .global         _Z4yessv
        .type           _Z4yessv,@function
        .size           _Z4yessv,(.L_x_2 - _Z4yessv)
        .other          _Z4yessv,@"STO_CUDA_ENTRY STV_DEFAULT"
_Z4yessv:
.text._Z4yessv:
[----:B------:R-:W-:Y:S01]  /*0000*/  LDC R1, c[0x0][0x37c] ;  /* 0x0000df00ff017b82 */ /* 0x000fe20000000800 */
[----:B------:R-:W-:Y:S05]  /*0010*/  EXIT ;  /* 0x000000000000794d */ /* 0x000fea0003800000 */
.L_x_0:
[----:B------:R-:W-:-:S00]  /*0020*/  BRA `(.L_x_0) ;  /* 0xfffffffc00fc7947 */ /* 0x000fc0000383ffff */
[----:B------:R-:W-:-:S00]  /*0030*/  NOP ;  /* 0x0000000000007918 */ /* 0x000fc00000000000 */
        /* <DEDUP_REMOVED lines=12> */
.L_x_2:


//--------------------- .text._Z11gpuRandFuncPfjjj --------------------------
	.section	.text._Z11gpuRandFuncPfjjj,"ax",@progbits
	.align	128
        .global         _Z11gpuRandFuncPfjjj
        .type           _Z11gpuRandFuncPfjjj,@function
        .size           _Z11gpuRandFuncPfjjj,(.L_x_3 - _Z11gpuRandFuncPfjjj)
        .other          _Z11gpuRandFuncPfjjj,@"STO_CUDA_ENTRY STV_DEFAULT"
_Z11gpuRandFuncPfjjj:
.text._Z11gpuRandFuncPfjjj:
[----:B------:R-:W-:Y:S01]  /*0000*/  LDC R1, c[0x0][0x37c] ;  /* 0x0000df00ff017b82 */ /* 0x000fe20000000800 */
[----:B------:R-:W0:Y:S07]  /*0010*/  S2R R0, SR_TID.X ;  /* 0x0000000000007919 */ /* 0x000e2e0000002100 */
[----:B------:R-:W0:Y:S01]  /*0020*/  S2UR UR4, SR_CTAID.X ;  /* 0x00000000000479c3 */ /* 0x000e220000002500 */
[----:B------:R-:W1:Y:S07]  /*0030*/  LDCU UR5, c[0x0][0x388] ;  /* 0x00007100ff0577ac */ /* 0x000e6e0008000800 */
[----:B------:R-:W0:Y:S02]  /*0040*/  LDC R5, c[0x0][0x360] ;  /* 0x0000d800ff057b82 */ /* 0x000e240000000800 */
[----:B0-----:R-:W-:-:S05]  /*0050*/  IMAD R5, R5, UR4, R0 ;  /* 0x0000000405057c24 */ /* 0x001fca000f8e0200 */
[----:B-1----:R-:W-:-:S13]  /*0060*/  ISETP.GE.U32.AND P0, PT, R5, UR5, PT ;  /* 0x0000000505007c0c */ /* 0x002fda000bf06070 */
[----:B------:R-:W-:Y:S05]  /*0070*/  @P0 EXIT ;  /* 0x000000000000094d */ /* 0x000fea0003800000 */
[----:B------:R-:W0:Y:S01]  /*0080*/  LDCU UR4, c[0x0][0x38c] ;  /* 0x00007180ff0477ac */ /* 0x000e220008000800 */
[----:B------:R-:W1:Y:S01]  /*0090*/  LDC.64 R2, c[0x0][0x380] ;  /* 0x0000e000ff027b82 */ /* 0x000e620000000a00 */
[----:B------:R-:W2:Y:S01]  /*00a0*/  LDCU UR5, c[0x0][0x390] ;  /* 0x00007200ff0577ac */ /* 0x000ea20008000800 */
[----:B0-----:R-:W-:-:S05]  /*00b0*/  LOP3.LUT R0, R5, UR4, RZ, 0x3c, !PT ;  /* 0x0000000405007c12 */ /* 0x001fca000f8e3cff */
[----:B------:R-:W-:Y:S02]  /*00c0*/  IMAD R0, R0, -0x453a82c9, RZ ;  /* 0xbac57d3700007824 */ /* 0x000fe400078e02ff */
[----:B-1----:R-:W-:-:S03]  /*00d0*/  IMAD.WIDE.U32 R2, R5, 0x4, R2 ;  /* 0x0000000405027825 */ /* 0x002fc600078e0002 */
[----:B--2---:R-:W-:Y:S01]  /*00e0*/  LOP3.LUT R0, R0, UR5, RZ, 0x3c, !PT ;  /* 0x0000000500007c12 */ /* 0x004fe2000f8e3cff */
[----:B------:R-:W0:Y:S04]  /*00f0*/  LDCU.64 UR4, c[0x0][0x358] ;  /* 0x00006b00ff0477ac */ /* 0x000e280008000a00 */
[----:B------:R-:W-:-:S05]  /*0100*/  IMAD R0, R0, 0x24f66ac9, RZ ;  /* 0x24f66ac900007824 */ /* 0x000fca00078e02ff */
[----:B------:R-:W-:-:S05]  /*0110*/  I2FP.F32.S32 R0, R0 ;  /* 0x0000000000007245 */ /* 0x000fca0000201400 */
[----:B------:R-:W-:-:S05]  /*0120*/  FMUL R5, R0, 4.6566128730773925781e-10 ;  /* 0x3000000000057820 */ /* 0x000fca0000400000 */
[----:B0-----:R-:W-:Y:S01]  /*0130*/  STG.E desc[UR4][R2.64], R5 ;  /* 0x0000000502007986 */ /* 0x001fe2000c101904 */
[----:B------:R-:W-:Y:S05]  /*0140*/  EXIT ;  /* 0x000000000000794d */ /* 0x000fea0003800000 */
.L_x_1:
        /* <DEDUP_REMOVED lines=11> */
.L_x_3:


//--------------------- .nv.shared.reserved.0     --------------------------
	.section	.nv.shared.reserved.0,"aw",@nobits
	.weak		__nv_reservedSMEM_offset_0_alias
	.size		__nv_reservedSMEM_offset_0_alias, 0, 64
	.other		__nv_reservedSMEM_offset_0_alias,@"STO_CUDA_RESERVED_SHARED STV_DEFAULT"
__nv_reservedSMEM_offset_0_alias:
	.zero		0
	.zero		64


//--------------------- .nv.constant0._Z4yessv    --------------------------
	.section	.nv.constant0._Z4yessv,"a",@progbits
	.sectionflags	@""
	.align	4
.nv.constant0._Z4yessv:
	.zero		896


//--------------------- .nv.constant0._Z11gpuRandFuncPfjjj --------------------------
	.section	.nv.constant0._Z11gpuRandFuncPfjjj,"a",@progbits
	.sectionflags	@""
	.align	4
.nv.constant0._Z11gpuRandFuncPfjjj:
	.zero		916


//--------------------- SYMBOLS --------------------------

	.type		.nv.reservedSmem.offset0,@object
	.size		.nv.reservedSmem.offset0,0x4
